//
// Generated by NVIDIA NVVM Compiler
//
// Compiler Build ID: CL-36424714
// Cuda compilation tools, release 13.0, V13.0.88
// Based on NVVM 20.0.0
//

.version 9.0
.target sm_100
.address_size 64

	// .globl	_Z12hello_kernelv
.extern .func  (.param .b32 func_retval0) vprintf
(
	.param .b64 vprintf_param_0,
	.param .b64 vprintf_param_1
)
;
.global .align 1 .b8 $str[81] = {72, 101, 108, 108, 111, 32, 102, 114, 111, 109, 32, 71, 80, 85, 32, 116, 104, 114, 101, 97, 100, 32, 40, 37, 100, 44, 32, 37, 100, 44, 32, 37, 100, 41, 32, 61, 32, 40, 37, 100, 44, 32, 37, 100, 44, 32, 37, 100, 41, 32, 42, 32, 40, 37, 100, 44, 32, 37, 100, 44, 32, 37, 100, 41, 32, 43, 32, 40, 37, 100, 44, 32, 37, 100, 44, 32, 37, 100, 41, 10};

.visible .entry _Z12hello_kernelv()
{
	.local .align 16 .b8 	__local_depot0[48];
	.reg .b64 	%SP;
	.reg .b64 	%SPL;
	.reg .b32 	%r<15>;
	.reg .b64 	%rd<5>;

	mov.u64 	%SPL, __local_depot0;
	cvta.local.u64 	%SP, %SPL;
	add.u64 	%rd1, %SP, 0;
	add.u64 	%rd2, %SPL, 0;
	mov.u32 	%r1, %ctaid.x;
	mov.u32 	%r2, %ntid.x;
	mov.u32 	%r3, %tid.x;
	mad.lo.s32 	%r4, %r1, %r2, %r3;
	mov.u32 	%r5, %ctaid.y;
	mov.u32 	%r6, %ntid.y;
	mov.u32 	%r7, %tid.y;
	mad.lo.s32 	%r8, %r5, %r6, %r7;
	mov.u32 	%r9, %ctaid.z;
	mov.u32 	%r10, %ntid.z;
	mov.u32 	%r11, %tid.z;
	mad.lo.s32 	%r12, %r9, %r10, %r11;
	st.local.v4.u32 	[%rd2], {%r3, %r7, %r11, %r1};
	st.local.v4.u32 	[%rd2+16], {%r5, %r9, %r2, %r6};
	st.local.v4.u32 	[%rd2+32], {%r10, %r4, %r8, %r12};
	mov.u64 	%rd3, $str;
	cvta.global.u64 	%rd4, %rd3;
	{ // callseq 0, 0
	.param .b64 param0;
	st.param.b64 	[param0], %rd4;
	.param .b64 param1;
	st.param.b64 	[param1], %rd1;
	.param .b32 retval0;
	call.uni (retval0), 
	vprintf, 
	(
	param0, 
	param1
	);
	ld.param.b32 	%r13, [retval0];
	} // callseq 0
	ret;

}


// ===== COMPILED SASS (sm_100) =====

	.target	sm_100

	.elftype	@"ET_EXEC"


//--------------------- .note.nv.tkinfo           --------------------------
	.section	.note.nv.tkinfo,"",@"SHT_NOTE"
	.sectionflags	@"SHF_NOTE_NV_TKINFO"
	.tkinfo
        /*0018*/ 	.word	0x00000002
        /*0030*/ 	.string	""
        /*0030*/ 	.string	"ptxas"
        /*0030*/ 	.string	"Cuda compilation tools, release 13.0, V13.0.88"
        /*0030*/ 	.string	"Build cuda_13.0.r13.0/compiler.36424714_0"
        /*0030*/ 	.string	"-arch sm_100 -m 64 "



//--------------------- .note.nv.cuinfo           --------------------------
	.section	.note.nv.cuinfo,"",@"SHT_NOTE"
	.sectionflags	@"SHF_NOTE_NV_CUINFO"
        /*0018*/ 	.short	0x0002
        /*001a*/ 	.short	0x0064
        /*001c*/ 	.short	0x0082
	.zero		2


//--------------------- .nv.info                  --------------------------
	.section	.nv.info,"",@"SHT_CUDA_INFO"
	.align	4


	//----- nvinfo : EIATTR_REGCOUNT
	.align		4
        /*0000*/ 	.byte	0x04, 0x2f
        /*0002*/ 	.short	(.L_2 - .L_1)
	.align		4
.L_1:
        /*0004*/ 	.word	index@(_Z12hello_kernelv)
        /*0008*/ 	.word	0x00000018


	//----- nvinfo : EIATTR_FRAME_SIZE
	.align		4
.L_2:
        /*000c*/ 	.byte	0x04, 0x11
        /*000e*/ 	.short	(.L_4 - .L_3)
	.align		4
.L_3:
        /*0010*/ 	.word	index@(_Z12hello_kernelv)
        /*0014*/ 	.word	0x00000030


	//----- nvinfo : EIATTR_MIN_STACK_SIZE
	.align		4
.L_4:
        /*0018*/ 	.byte	0x04, 0x12
        /*001a*/ 	.short	(.L_6 - .L_5)
	.align		4
.L_5:
        /*001c*/ 	.word	index@(_Z12hello_kernelv)
        /*0020*/ 	.word	0x00000030
.L_6:


//--------------------- .nv.compat                --------------------------
	.section	.nv.compat,"",@"SHT_CUDA_COMPAT_INFO"
	.align	4
        /*0000*/ 	.byte	0x02, 0x09, 0x00, 0x00, 0x02, 0x02, 0x01, 0x00, 0x02, 0x05, 0x05, 0x00, 0x03, 0x07, 0x01, 0x01
        /*0010*/ 	.byte	0x02, 0x03, 0x00, 0x00, 0x02, 0x06, 0x01, 0x00, 0x04, 0x0b, 0x08, 0x00, 0x09, 0x00, 0x00, 0x00
        /*0020*/ 	.byte	0x00, 0x00, 0x00, 0x00


//--------------------- .nv.info._Z12hello_kernelv --------------------------
	.section	.nv.info._Z12hello_kernelv,"",@"SHT_CUDA_INFO"
	.sectionflags	@""
	.align	4


	//----- nvinfo : EIATTR_CUDA_API_VERSION
	.align		4
        /*0000*/ 	.byte	0x04, 0x37
        /*0002*/ 	.short	(.L_8 - .L_7)
.L_7:
        /*0004*/ 	.word	0x00000082


	//----- nvinfo : EIATTR_SPARSE_MMA_MASK
	.align		4
.L_8:
        /*0008*/ 	.byte	0x03, 0x50
        /*000a*/ 	.short	0x0000


	//----- nvinfo : EIATTR_MAXREG_COUNT
	.align		4
        /*000c*/ 	.byte	0x03, 0x1b
        /*000e*/ 	.short	0x00ff


	//----- nvinfo : EIATTR_EXTERNS
	.align		4
        /*0010*/ 	.byte	0x04, 0x0f
        /*0012*/ 	.short	(.L_10 - .L_9)


	//   ....[0]....
	.align		4
.L_9:
        /*0014*/ 	.word	index@(vprintf)


	//----- nvinfo : EIATTR_MERCURY_ISA_VERSION
	.align		4
.L_10:
        /*0018*/ 	.byte	0x03, 0x5f
        /*001a*/ 	.short	0x0101


	//----- nvinfo : EIATTR_VRC_CTA_INIT_COUNT
	.align		4
        /*001c*/ 	.byte	0x02, 0x4a
	.zero		1
	.zero		1


	//----- nvinfo : EIATTR_SYSCALL_OFFSETS
	.align		4
        /*0020*/ 	.byte	0x04, 0x46
        /*0022*/ 	.short	(.L_12 - .L_11)


	//   ....[0]....
.L_11:
        /*0024*/ 	.word	0x000001b0


	//----- nvinfo : EIATTR_EXIT_INSTR_OFFSETS
	.align		4
.L_12:
        /*0028*/ 	.byte	0x04, 0x1c
        /*002a*/ 	.short	(.L_14 - .L_13)


	//   ....[0]....
.L_13:
        /*002c*/ 	.word	0x000001c0


	//----- nvinfo : EIATTR_SW_WAR
	.align		4
.L_14:
        /*0030*/ 	.byte	0x04, 0x36
        /*0032*/ 	.short	(.L_16 - .L_15)
.L_15:
        /*0034*/ 	.word	0x00000008
.L_16:


//--------------------- .nv.callgraph             --------------------------
	.section	.nv.callgraph,"",@"SHT_CUDA_CALLGRAPH"
	.align	4
	.sectionentsize	8
	.align		4
        /*0000*/ 	.word	0x00000000
	.align		4
        /*0004*/ 	.word	0xffffffff
	.align		4
        /*0008*/ 	.word	index@(_Z12hello_kernelv)
	.align		4
        /*000c*/ 	.word	index@(vprintf)
	.align		4
        /*0010*/ 	.word	0x00000000
	.align		4
        /*0014*/ 	.word	0xfffffffe
	.align		4
        /*0018*/ 	.word	0x00000000
	.align		4
        /*001c*/ 	.word	0xfffffffd
	.align		4
        /*0020*/ 	.word	0x00000000
	.align		4
        /*0024*/ 	.word	0xfffffffc


//--------------------- .nv.constant4             --------------------------
	.section	.nv.constant4,"a",@progbits
	.align	8
	.align		8
.nv.constant4:
        /*0000*/ 	.dword	vprintf
	.align		8
        /*0008*/ 	.dword	$str


//--------------------- .text._Z12hello_kernelv   --------------------------
	.section	.text._Z12hello_kernelv,"ax",@progbits
	.align	128
        .global         _Z12hello_kernelv
        .type           _Z12hello_kernelv,@function
        .size           _Z12hello_kernelv,(.L_x_2 - _Z12hello_kernelv)
        .other          _Z12hello_kernelv,@"STO_CUDA_ENTRY STV_DEFAULT"
_Z12hello_kernelv:
.text._Z12hello_kernelv:
[----:B------:R-:W0:Y:S01]  /*0000*/  LDC R1, c[0x0][0x37c] ;  /* 0x0000df00ff017b82 */ /* 0x000e220000000800 */
[----:B------:R-:W1:Y:S01]  /*0010*/  S2R R11, SR_CTAID.X ;  /* 0x00000000000b7919 */ /* 0x000e620000002500 */
[----:B------:R-:W2:Y:S06]  /*0020*/  LDCU UR5, c[0x0][0x2fc] ;  /* 0x00005f80ff0577ac */ /* 0x000eac0008000800 */
[----:B------:R-:W1:Y:S01]  /*0030*/  LDC R14, c[0x0][0x360] ;  /* 0x0000d800ff0e7b82 */ /* 0x000e620000000800 */
[----:B0-----:R-:W-:Y:S01]  /*0040*/  VIADD R1, R1, 0xffffffd0 ;  /* 0xffffffd001017836 */ /* 0x001fe20000000000 */
[----:B------:R-:W1:Y:S01]  /*0050*/  S2R R8, SR_TID.X ;  /* 0x0000000000087919 */ /* 0x000e620000002100 */
[----:B------:R-:W-:Y:S01]  /*0060*/  MOV R0, 0x0 ;  /* 0x0000000000007802 */ /* 0x000fe20000000f00 */
[----:B------:R-:W0:Y:S01]  /*0070*/  LDCU UR4, c[0x0][0x2f8] ;  /* 0x00005f00ff0477ac */ /* 0x000e220008000800 */
[----:B------:R-:W3:Y:S03]  /*0080*/  S2R R9, SR_TID.Y ;  /* 0x0000000000097919 */ /* 0x000ee60000002200 */
[----:B------:R-:W4:Y:S01]  /*0090*/  LDC R15, c[0x0][0x364] ;  /* 0x0000d900ff0f7b82 */ /* 0x000f220000000800 */
[----:B------:R-:W5:Y:S01]  /*00a0*/  LDCU.64 UR6, c[0x4][0x8] ;  /* 0x01000100ff0677ac */ /* 0x000f620008000a00 */
[----:B------:R-:W3:Y:S01]  /*00b0*/  S2R R10, SR_TID.Z ;  /* 0x00000000000a7919 */ /* 0x000ee20000002300 */
[----:B------:R-:W4:Y:S05]  /*00c0*/  S2R R12, SR_CTAID.Y ;  /* 0x00000000000c7919 */ /* 0x000f2a0000002600 */
[----:B------:R-:W4:Y:S01]  /*00d0*/  LDC R16, c[0x0][0x368] ;  /* 0x0000da00ff107b82 */ /* 0x000f220000000800 */
[----:B------:R-:W4:Y:S01]  /*00e0*/  S2R R13, SR_CTAID.Z ;  /* 0x00000000000d7919 */ /* 0x000f220000002700 */
[----:B0-----:R-:W-:-:S06]  /*00f0*/  IADD3 R6, P0, PT, R1, UR4, RZ ;  /* 0x0000000401067c10 */ /* 0x001fcc000ff1e0ff */
[----:B------:R0:W0:Y:S01]  /*0100*/  LDC.64 R2, c[0x4][R0] ;  /* 0x0100000000027b82 */ /* 0x0000220000000a00 */
[----:B--2---:R-:W-:Y:S01]  /*0110*/  IADD3.X R7, PT, PT, RZ, UR5, RZ, P0, !PT ;  /* 0x00000005ff077c10 */ /* 0x004fe200087fe4ff */
[----:B-----5:R-:W-:Y:S01]  /*0120*/  IMAD.U32 R4, RZ, RZ, UR6 ;  /* 0x00000006ff047e24 */ /* 0x020fe2000f8e00ff */
[----:B------:R-:W-:Y:S01]  /*0130*/  MOV R5, UR7 ;  /* 0x0000000700057c02 */ /* 0x000fe20008000f00 */
[----:B-1----:R-:W-:Y:S01]  /*0140*/  IMAD R17, R11, R14, R8 ;  /* 0x0000000e0b117224 */ /* 0x002fe200078e0208 */
[----:B---3--:R1:W-:Y:S01]  /*0150*/  STL.128 [R1], R8 ;  /* 0x0000000801007387 */ /* 0x0083e20000100c00 */
[----:B----4-:R-:W-:Y:S02]  /*0160*/  IMAD R18, R12, R15, R9 ;  /* 0x0000000f0c127224 */ /* 0x010fe400078e0209 */
[----:B------:R-:W-:Y:S01]  /*0170*/  IMAD R19, R13, R16, R10 ;  /* 0x000000100d137224 */ /* 0x000fe200078e020a */
[----:B------:R1:W-:Y:S04]  /*0180*/  STL.128 [R1+0x10], R12 ;  /* 0x0000100c01007387 */ /* 0x0003e80000100c00 */
[----:B------:R1:W-:Y:S02]  /*0190*/  STL.128 [R1+0x20], R16 ;  /* 0x0000201001007387 */ /* 0x0003e40000100c00 */
[----:B------:R-:W-:-:S07]  /*01a0*/  LEPC R20, `(.L_x_0) ;  /* 0x000000001014794e */ /* 0x000fce0000000000 */
[----:B01----:R-:W-:Y:S05]  /*01b0*/  CALL.ABS.NOINC R2 ;  /* 0x0000000002007343 */ /* 0x003fea0003c00000 */
.L_x_0:
[----:B------:R-:W-:Y:S05]  /*01c0*/  EXIT ;  /* 0x000000000000794d */ /* 0x000fea0003800000 */
.L_x_1:
[----:B------:R-:W-:-:S00]  /*01d0*/  BRA `(.L_x_1) ;  /* 0xfffffffc00fc7947 */ /* 0x000fc0000383ffff */
[----:B------:R-:W-:-:S00]  /*01e0*/  NOP ;  /* 0x0000000000007918 */ /* 0x000fc00000000000 */
        /* <DEDUP_REMOVED lines=9> */
.L_x_2:


//--------------------- .nv.global.init           --------------------------
	.section	.nv.global.init,"aw",@progbits
.nv.global.init:
	.type		$str,@object
	.size		$str,(.L_0 - $str)
$str:
        /*0000*/ 	.byte	0x48, 0x65, 0x6c, 0x6c, 0x6f, 0x20, 0x66, 0x72, 0x6f, 0x6d, 0x20, 0x47, 0x50, 0x55, 0x20, 0x74
        /*0010*/ 	.byte	0x68, 0x72, 0x65, 0x61, 0x64, 0x20, 0x28, 0x25, 0x64, 0x2c, 0x20, 0x25, 0x64, 0x2c, 0x20, 0x25
        /*0020*/ 	.byte	0x64, 0x29, 0x20, 0x3d, 0x20, 0x28, 0x25, 0x64, 0x2c, 0x20, 0x25, 0x64, 0x2c, 0x20, 0x25, 0x64
        /*0030*/ 	.byte	0x29, 0x20, 0x2a, 0x20, 0x28, 0x25, 0x64, 0x2c, 0x20, 0x25, 0x64, 0x2c, 0x20, 0x25, 0x64, 0x29
        /*0040*/ 	.byte	0x20, 0x2b, 0x20, 0x28, 0x25, 0x64, 0x2c, 0x20, 0x25, 0x64, 0x2c, 0x20, 0x25, 0x64, 0x29, 0x0a
        /*0050*/ 	.byte	0x00
.L_0:


//--------------------- .nv.shared.reserved.0     --------------------------
	.section	.nv.shared.reserved.0,"aw",@nobits
	.weak		__nv_reservedSMEM_offset_0_alias
	.size		__nv_reservedSMEM_offset_0_alias, 0, 64
	.other		__nv_reservedSMEM_offset_0_alias,@"STO_CUDA_RESERVED_SHARED STV_DEFAULT"
__nv_reservedSMEM_offset_0_alias:
	.zero		0
	.zero		64


//--------------------- .nv.constant0._Z12hello_kernelv --------------------------
	.section	.nv.constant0._Z12hello_kernelv,"a",@progbits
	.sectionflags	@""
	.align	4
.nv.constant0._Z12hello_kernelv:
	.zero		896


//--------------------- SYMBOLS --------------------------

	.type		.nv.reservedSmem.offset0,@object
	.size		.nv.reservedSmem.offset0,0x4
	.type		vprintf,@function
